//
// Generated by NVIDIA NVVM Compiler
//
// Compiler Build ID: CL-36424714
// Cuda compilation tools, release 13.0, V13.0.88
// Based on NVVM 20.0.0
//

.version 9.0
.target sm_100
.address_size 64

	// .globl	adamw_kernel
.extern .shared .align 16 .b8 smem[];

.visible .entry adamw_kernel(
	.param .u64 .ptr .align 1 adamw_kernel_param_0,
	.param .u64 .ptr .align 1 adamw_kernel_param_1,
	.param .u64 .ptr .align 1 adamw_kernel_param_2,
	.param .u64 .ptr .align 1 adamw_kernel_param_3,
	.param .u32 adamw_kernel_param_4,
	.param .f32 adamw_kernel_param_5,
	.param .f32 adamw_kernel_param_6,
	.param .f32 adamw_kernel_param_7,
	.param .f32 adamw_kernel_param_8,
	.param .f32 adamw_kernel_param_9,
	.param .f32 adamw_kernel_param_10,
	.param .f32 adamw_kernel_param_11
)
{
	.reg .pred 	%p<2>;
	.reg .b32 	%r<6>;
	.reg .b32 	%f<28>;
	.reg .b64 	%rd<14>;

	ld.param.u64 	%rd1, [adamw_kernel_param_0];
	ld.param.u64 	%rd2, [adamw_kernel_param_1];
	ld.param.u64 	%rd3, [adamw_kernel_param_2];
	ld.param.u64 	%rd4, [adamw_kernel_param_3];
	ld.param.u32 	%r2, [adamw_kernel_param_4];
	ld.param.f32 	%f1, [adamw_kernel_param_5];
	ld.param.f32 	%f2, [adamw_kernel_param_6];
	ld.param.f32 	%f3, [adamw_kernel_param_7];
	ld.param.f32 	%f4, [adamw_kernel_param_8];
	ld.param.f32 	%f5, [adamw_kernel_param_9];
	ld.param.f32 	%f6, [adamw_kernel_param_10];
	ld.param.f32 	%f7, [adamw_kernel_param_11];
	mov.u32 	%r3, %ctaid.x;
	mov.u32 	%r4, %ntid.x;
	mov.u32 	%r5, %tid.x;
	mad.lo.s32 	%r1, %r3, %r4, %r5;
	setp.ge.s32 	%p1, %r1, %r2;
	@%p1 bra 	$L__BB0_2;
	cvta.to.global.u64 	%rd5, %rd2;
	cvta.to.global.u64 	%rd6, %rd3;
	cvta.to.global.u64 	%rd7, %rd4;
	cvta.to.global.u64 	%rd8, %rd1;
	mul.wide.s32 	%rd9, %r1, 4;
	add.s64 	%rd10, %rd5, %rd9;
	ld.global.nc.f32 	%f8, [%rd10];
	add.s64 	%rd11, %rd6, %rd9;
	ld.global.f32 	%f9, [%rd11];
	mul.f32 	%f10, %f2, %f9;
	mov.f32 	%f11, 0f3F800000;
	sub.f32 	%f12, %f11, %f2;
	fma.rn.f32 	%f13, %f12, %f8, %f10;
	add.s64 	%rd12, %rd7, %rd9;
	ld.global.f32 	%f14, [%rd12];
	mul.f32 	%f15, %f3, %f14;
	sub.f32 	%f16, %f11, %f3;
	mul.f32 	%f17, %f16, %f8;
	fma.rn.f32 	%f18, %f8, %f17, %f15;
	st.global.f32 	[%rd11], %f13;
	st.global.f32 	[%rd12], %f18;
	mul.f32 	%f19, %f5, %f13;
	mul.f32 	%f20, %f6, %f18;
	sqrt.rn.f32 	%f21, %f20;
	add.f32 	%f22, %f4, %f21;
	div.rn.f32 	%f23, %f19, %f22;
	add.s64 	%rd13, %rd8, %rd9;
	ld.global.f32 	%f24, [%rd13];
	fma.rn.f32 	%f25, %f7, %f24, %f23;
	mul.f32 	%f26, %f1, %f25;
	sub.f32 	%f27, %f24, %f26;
	st.global.f32 	[%rd13], %f27;
$L__BB0_2:
	ret;

}
	// .globl	grad_norm_sq_kernel
.visible .entry grad_norm_sq_kernel(
	.param .u64 .ptr .align 1 grad_norm_sq_kernel_param_0,
	.param .u64 .ptr .align 1 grad_norm_sq_kernel_param_1,
	.param .u32 grad_norm_sq_kernel_param_2
)
{
	.reg .pred 	%p<6>;
	.reg .b32 	%r<14>;
	.reg .b32 	%f<10>;
	.reg .b64 	%rd<9>;

	ld.param.u64 	%rd1, [grad_norm_sq_kernel_param_0];
	ld.param.u64 	%rd2, [grad_norm_sq_kernel_param_1];
	ld.param.u32 	%r8, [grad_norm_sq_kernel_param_2];
	mov.u32 	%r1, %tid.x;
	mov.u32 	%r2, %ctaid.x;
	mov.u32 	%r13, %ntid.x;
	mad.lo.s32 	%r4, %r2, %r13, %r1;
	setp.ge.s32 	%p1, %r4, %r8;
	mov.f32 	%f9, 0f00000000;
	@%p1 bra 	$L__BB1_2;
	cvta.to.global.u64 	%rd3, %rd1;
	mul.wide.s32 	%rd4, %r4, 4;
	add.s64 	%rd5, %rd3, %rd4;
	ld.global.nc.f32 	%f4, [%rd5];
	mul.f32 	%f9, %f4, %f4;
$L__BB1_2:
	shl.b32 	%r9, %r1, 2;
	mov.u32 	%r10, smem;
	add.s32 	%r5, %r10, %r9;
	st.shared.f32 	[%r5], %f9;
	bar.sync 	0;
	setp.lt.u32 	%p2, %r13, 2;
	@%p2 bra 	$L__BB1_6;
$L__BB1_3:
	shr.u32 	%r7, %r13, 1;
	setp.ge.u32 	%p3, %r1, %r7;
	@%p3 bra 	$L__BB1_5;
	shl.b32 	%r11, %r7, 2;
	add.s32 	%r12, %r5, %r11;
	ld.shared.f32 	%f5, [%r12];
	ld.shared.f32 	%f6, [%r5];
	add.f32 	%f7, %f5, %f6;
	st.shared.f32 	[%r5], %f7;
$L__BB1_5:
	bar.sync 	0;
	setp.gt.u32 	%p4, %r13, 3;
	mov.u32 	%r13, %r7;
	@%p4 bra 	$L__BB1_3;
$L__BB1_6:
	setp.ne.s32 	%p5, %r1, 0;
	@%p5 bra 	$L__BB1_8;
	ld.shared.f32 	%f8, [smem];
	cvta.to.global.u64 	%rd6, %rd2;
	mul.wide.u32 	%rd7, %r2, 4;
	add.s64 	%rd8, %rd6, %rd7;
	st.global.f32 	[%rd8], %f8;
$L__BB1_8:
	ret;

}
	// .globl	grad_scale_kernel
.visible .entry grad_scale_kernel(
	.param .u64 .ptr .align 1 grad_scale_kernel_param_0,
	.param .f32 grad_scale_kernel_param_1,
	.param .u32 grad_scale_kernel_param_2
)
{
	.reg .pred 	%p<2>;
	.reg .b32 	%r<6>;
	.reg .b32 	%f<4>;
	.reg .b64 	%rd<5>;

	ld.param.u64 	%rd1, [grad_scale_kernel_param_0];
	ld.param.f32 	%f1, [grad_scale_kernel_param_1];
	ld.param.u32 	%r2, [grad_scale_kernel_param_2];
	mov.u32 	%r3, %ctaid.x;
	mov.u32 	%r4, %ntid.x;
	mov.u32 	%r5, %tid.x;
	mad.lo.s32 	%r1, %r3, %r4, %r5;
	setp.ge.s32 	%p1, %r1, %r2;
	@%p1 bra 	$L__BB2_2;
	cvta.to.global.u64 	%rd2, %rd1;
	mul.wide.s32 	%rd3, %r1, 4;
	add.s64 	%rd4, %rd2, %rd3;
	ld.global.f32 	%f2, [%rd4];
	mul.f32 	%f3, %f1, %f2;
	st.global.f32 	[%rd4], %f3;
$L__BB2_2:
	ret;

}


// ===== COMPILED SASS (sm_100) =====

	.target	sm_100

	.elftype	@"ET_EXEC"


//--------------------- .note.nv.tkinfo           --------------------------
	.section	.note.nv.tkinfo,"",@"SHT_NOTE"
	.sectionflags	@"SHF_NOTE_NV_TKINFO"
	.tkinfo
        /*0018*/ 	.word	0x00000002
        /*0030*/ 	.string	""
        /*0030*/ 	.string	"ptxas"
        /*0030*/ 	.string	"Cuda compilation tools, release 13.0, V13.0.88"
        /*0030*/ 	.string	"Build cuda_13.0.r13.0/compiler.36424714_0"
        /*0030*/ 	.string	"-arch sm_100 -m 64 "



//--------------------- .note.nv.cuinfo           --------------------------
	.section	.note.nv.cuinfo,"",@"SHT_NOTE"
	.sectionflags	@"SHF_NOTE_NV_CUINFO"
        /*0018*/ 	.short	0x0002
        /*001a*/ 	.short	0x0064
        /*001c*/ 	.short	0x0082
	.zero		2


//--------------------- .nv.info                  --------------------------
	.section	.nv.info,"",@"SHT_CUDA_INFO"
	.align	4


	//----- nvinfo : EIATTR_REGCOUNT
	.align		4
        /*0000*/ 	.byte	0x04, 0x2f
        /*0002*/ 	.short	(.L_1 - .L_0)
	.align		4
.L_0:
        /*0004*/ 	.word	index@(adamw_kernel)
        /*0008*/ 	.word	0x00000012


	//----- nvinfo : EIATTR_FRAME_SIZE
	.align		4
.L_1:
        /*000c*/ 	.byte	0x04, 0x11
        /*000e*/ 	.short	(.L_3 - .L_2)
	.align		4
.L_2:
        /*0010*/ 	.word	index@($__internal_1_$__cuda_sm3x_div_rn_noftz_f32_slowpath)
        /*0014*/ 	.word	0x00000000


	//----- nvinfo : EIATTR_FRAME_SIZE
	.align		4
.L_3:
        /*0018*/ 	.byte	0x04, 0x11
        /*001a*/ 	.short	(.L_5 - .L_4)
	.align		4
.L_4:
        /*001c*/ 	.word	index@($__internal_0_$__cuda_sm20_sqrt_rn_f32_slowpath)
        /*0020*/ 	.word	0x00000000


	//----- nvinfo : EIATTR_FRAME_SIZE
	.align		4
.L_5:
        /*0024*/ 	.byte	0x04, 0x11
        /*0026*/ 	.short	(.L_7 - .L_6)
	.align		4
.L_6:
        /*0028*/ 	.word	index@(adamw_kernel)
        /*002c*/ 	.word	0x00000000


	//----- nvinfo : EIATTR_REGCOUNT
	.align		4
.L_7:
        /*0030*/ 	.byte	0x04, 0x2f
        /*0032*/ 	.short	(.L_9 - .L_8)
	.align		4
.L_8:
        /*0034*/ 	.word	index@(grad_norm_sq_kernel)
        /*0038*/ 	.word	0x0000000b


	//----- nvinfo : EIATTR_FRAME_SIZE
	.align		4
.L_9:
        /*003c*/ 	.byte	0x04, 0x11
        /*003e*/ 	.short	(.L_11 - .L_10)
	.align		4
.L_10:
        /*0040*/ 	.word	index@(grad_norm_sq_kernel)
        /*0044*/ 	.word	0x00000000


	//----- nvinfo : EIATTR_REGCOUNT
	.align		4
.L_11:
        /*0048*/ 	.byte	0x04, 0x2f
        /*004a*/ 	.short	(.L_13 - .L_12)
	.align		4
.L_12:
        /*004c*/ 	.word	index@(grad_scale_kernel)
        /*0050*/ 	.word	0x00000008


	//----- nvinfo : EIATTR_FRAME_SIZE
	.align		4
.L_13:
        /*0054*/ 	.byte	0x04, 0x11
        /*0056*/ 	.short	(.L_15 - .L_14)
	.align		4
.L_14:
        /*0058*/ 	.word	index@(grad_scale_kernel)
        /*005c*/ 	.word	0x00000000


	//----- nvinfo : EIATTR_MIN_STACK_SIZE
	.align		4
.L_15:
        /*0060*/ 	.byte	0x04, 0x12
        /*0062*/ 	.short	(.L_17 - .L_16)
	.align		4
.L_16:
        /*0064*/ 	.word	index@(grad_scale_kernel)
        /*0068*/ 	.word	0x00000000


	//----- nvinfo : EIATTR_MIN_STACK_SIZE
	.align		4
.L_17:
        /*006c*/ 	.byte	0x04, 0x12
        /*006e*/ 	.short	(.L_19 - .L_18)
	.align		4
.L_18:
        /*0070*/ 	.word	index@(grad_norm_sq_kernel)
        /*0074*/ 	.word	0x00000000


	//----- nvinfo : EIATTR_MIN_STACK_SIZE
	.align		4
.L_19:
        /*0078*/ 	.byte	0x04, 0x12
        /*007a*/ 	.short	(.L_21 - .L_20)
	.align		4
.L_20:
        /*007c*/ 	.word	index@(adamw_kernel)
        /*0080*/ 	.word	0x00000000
.L_21:


//--------------------- .nv.compat                --------------------------
	.section	.nv.compat,"",@"SHT_CUDA_COMPAT_INFO"
	.align	4
        /*0000*/ 	.byte	0x02, 0x09, 0x00, 0x00, 0x02, 0x02, 0x01, 0x00, 0x02, 0x05, 0x05, 0x00, 0x03, 0x07, 0x01, 0x01
        /*0010*/ 	.byte	0x02, 0x03, 0x00, 0x00, 0x02, 0x06, 0x01, 0x00, 0x04, 0x0b, 0x08, 0x00, 0x01, 0x00, 0x00, 0x00
        /*0020*/ 	.byte	0x00, 0x00, 0x00, 0x00


//--------------------- .nv.info.grad_scale_kernel --------------------------
	.section	.nv.info.grad_scale_kernel,"",@"SHT_CUDA_INFO"
	.sectionflags	@""
	.align	4


	//----- nvinfo : EIATTR_CUDA_API_VERSION
	.align		4
        /*0000*/ 	.byte	0x04, 0x37
        /*0002*/ 	.short	(.L_23 - .L_22)
.L_22:
        /*0004*/ 	.word	0x00000082


	//----- nvinfo : EIATTR_KPARAM_INFO
	.align		4
.L_23:
        /*0008*/ 	.byte	0x04, 0x17
        /*000a*/ 	.short	(.L_25 - .L_24)
.L_24:
        /*000c*/ 	.word	0x00000000
        /*0010*/ 	.short	0x0002
        /*0012*/ 	.short	0x000c
        /*0014*/ 	.byte	0x00, 0xf0, 0x11, 0x00


	//----- nvinfo : EIATTR_KPARAM_INFO
	.align		4
.L_25:
        /*0018*/ 	.byte	0x04, 0x17
        /*001a*/ 	.short	(.L_27 - .L_26)
.L_26:
        /*001c*/ 	.word	0x00000000
        /*0020*/ 	.short	0x0001
        /*0022*/ 	.short	0x0008
        /*0024*/ 	.byte	0x00, 0xf0, 0x11, 0x00


	//----- nvinfo : EIATTR_KPARAM_INFO
	.align		4
.L_27:
        /*0028*/ 	.byte	0x04, 0x17
        /*002a*/ 	.short	(.L_29 - .L_28)
.L_28:
        /*002c*/ 	.word	0x00000000
        /*0030*/ 	.short	0x0000
        /*0032*/ 	.short	0x0000
        /*0034*/ 	.byte	0x00, 0xf5, 0x21, 0x00


	//----- nvinfo : EIATTR_SPARSE_MMA_MASK
	.align		4
.L_29:
        /*0038*/ 	.byte	0x03, 0x50
        /*003a*/ 	.short	0x0000


	//----- nvinfo : EIATTR_MAXREG_COUNT
	.align		4
        /*003c*/ 	.byte	0x03, 0x1b
        /*003e*/ 	.short	0x00ff


	//----- nvinfo : EIATTR_MERCURY_ISA_VERSION
	.align		4
        /*0040*/ 	.byte	0x03, 0x5f
        /*0042*/ 	.short	0x0101


	//----- nvinfo : EIATTR_VRC_CTA_INIT_COUNT
	.align		4
        /*0044*/ 	.byte	0x02, 0x4a
	.zero		1
	.zero		1


	//----- nvinfo : EIATTR_EXIT_INSTR_OFFSETS
	.align		4
        /*0048*/ 	.byte	0x04, 0x1c
        /*004a*/ 	.short	(.L_31 - .L_30)


	//   ....[0]....
.L_30:
        /*004c*/ 	.word	0x00000070


	//   ....[1]....
        /*0050*/ 	.word	0x000000f0


	//----- nvinfo : EIATTR_CBANK_PARAM_SIZE
	.align		4
.L_31:
        /*0054*/ 	.byte	0x03, 0x19
        /*0056*/ 	.short	0x0010


	//----- nvinfo : EIATTR_PARAM_CBANK
	.align		4
        /*0058*/ 	.byte	0x04, 0x0a
        /*005a*/ 	.short	(.L_33 - .L_32)
	.align		4
.L_32:
        /*005c*/ 	.word	index@(.nv.constant0.grad_scale_kernel)
        /*0060*/ 	.short	0x0380
        /*0062*/ 	.short	0x0010


	//----- nvinfo : EIATTR_SW_WAR
	.align		4
.L_33:
        /*0064*/ 	.byte	0x04, 0x36
        /*0066*/ 	.short	(.L_35 - .L_34)
.L_34:
        /*0068*/ 	.word	0x00000008
.L_35:


//--------------------- .nv.info.grad_norm_sq_kernel --------------------------
	.section	.nv.info.grad_norm_sq_kernel,"",@"SHT_CUDA_INFO"
	.sectionflags	@""
	.align	4


	//----- nvinfo : EIATTR_CUDA_API_VERSION
	.align		4
        /*0000*/ 	.byte	0x04, 0x37
        /*0002*/ 	.short	(.L_37 - .L_36)
.L_36:
        /*0004*/ 	.word	0x00000082


	//----- nvinfo : EIATTR_KPARAM_INFO
	.align		4
.L_37:
        /*0008*/ 	.byte	0x04, 0x17
        /*000a*/ 	.short	(.L_39 - .L_38)
.L_38:
        /*000c*/ 	.word	0x00000000
        /*0010*/ 	.short	0x0002
        /*0012*/ 	.short	0x0010
        /*0014*/ 	.byte	0x00, 0xf0, 0x11, 0x00


	//----- nvinfo : EIATTR_KPARAM_INFO
	.align		4
.L_39:
        /*0018*/ 	.byte	0x04, 0x17
        /*001a*/ 	.short	(.L_41 - .L_40)
.L_40:
        /*001c*/ 	.word	0x00000000
        /*0020*/ 	.short	0x0001
        /*0022*/ 	.short	0x0008
        /*0024*/ 	.byte	0x00, 0xf5, 0x21, 0x00


	//----- nvinfo : EIATTR_KPARAM_INFO
	.align		4
.L_41:
        /*0028*/ 	.byte	0x04, 0x17
        /*002a*/ 	.short	(.L_43 - .L_42)
.L_42:
        /*002c*/ 	.word	0x00000000
        /*0030*/ 	.short	0x0000
        /*0032*/ 	.short	0x0000
        /*0034*/ 	.byte	0x00, 0xf5, 0x21, 0x00


	//----- nvinfo : EIATTR_SPARSE_MMA_MASK
	.align		4
.L_43:
        /*0038*/ 	.byte	0x03, 0x50
        /*003a*/ 	.short	0x0000


	//----- nvinfo : EIATTR_MAXREG_COUNT
	.align		4
        /*003c*/ 	.byte	0x03, 0x1b
        /*003e*/ 	.short	0x00ff


	//----- nvinfo : EIATTR_NUM_BARRIERS
	.align		4
        /*0040*/ 	.byte	0x02, 0x4c
        /*0042*/ 	.byte	0x01
	.zero		1


	//----- nvinfo : EIATTR_MERCURY_ISA_VERSION
	.align		4
        /*0044*/ 	.byte	0x03, 0x5f
        /*0046*/ 	.short	0x0101


	//----- nvinfo : EIATTR_VRC_CTA_INIT_COUNT
	.align		4
        /*0048*/ 	.byte	0x02, 0x4a
	.zero		1
	.zero		1


	//----- nvinfo : EIATTR_EXIT_INSTR_OFFSETS
	.align		4
        /*004c*/ 	.byte	0x04, 0x1c
        /*004e*/ 	.short	(.L_45 - .L_44)


	//   ....[0]....
.L_44:
        /*0050*/ 	.word	0x00000220


	//   ....[1]....
        /*0054*/ 	.word	0x000002a0


	//----- nvinfo : EIATTR_CBANK_PARAM_SIZE
	.align		4
.L_45:
        /*0058*/ 	.byte	0x03, 0x19
        /*005a*/ 	.short	0x0014


	//----- nvinfo : EIATTR_PARAM_CBANK
	.align		4
        /*005c*/ 	.byte	0x04, 0x0a
        /*005e*/ 	.short	(.L_47 - .L_46)
	.align		4
.L_46:
        /*0060*/ 	.word	index@(.nv.constant0.grad_norm_sq_kernel)
        /*0064*/ 	.short	0x0380
        /*0066*/ 	.short	0x0014


	//----- nvinfo : EIATTR_SW_WAR
	.align		4
.L_47:
        /*0068*/ 	.byte	0x04, 0x36
        /*006a*/ 	.short	(.L_49 - .L_48)
.L_48:
        /*006c*/ 	.word	0x00000008
.L_49:


//--------------------- .nv.info.adamw_kernel     --------------------------
	.section	.nv.info.adamw_kernel,"",@"SHT_CUDA_INFO"
	.sectionflags	@""
	.align	4


	//----- nvinfo : EIATTR_CUDA_API_VERSION
	.align		4
        /*0000*/ 	.byte	0x04, 0x37
        /*0002*/ 	.short	(.L_51 - .L_50)
.L_50:
        /*0004*/ 	.word	0x00000082


	//----- nvinfo : EIATTR_KPARAM_INFO
	.align		4
.L_51:
        /*0008*/ 	.byte	0x04, 0x17
        /*000a*/ 	.short	(.L_53 - .L_52)
.L_52:
        /*000c*/ 	.word	0x00000000
        /*0010*/ 	.short	0x000b
        /*0012*/ 	.short	0x003c
        /*0014*/ 	.byte	0x00, 0xf0, 0x11, 0x00


	//----- nvinfo : EIATTR_KPARAM_INFO
	.align		4
.L_53:
        /*0018*/ 	.byte	0x04, 0x17
        /*001a*/ 	.short	(.L_55 - .L_54)
.L_54:
        /*001c*/ 	.word	0x00000000
        /*0020*/ 	.short	0x000a
        /*0022*/ 	.short	0x0038
        /*0024*/ 	.byte	0x00, 0xf0, 0x11, 0x00


	//----- nvinfo : EIATTR_KPARAM_INFO
	.align		4
.L_55:
        /*0028*/ 	.byte	0x04, 0x17
        /*002a*/ 	.short	(.L_57 - .L_56)
.L_56:
        /*002c*/ 	.word	0x00000000
        /*0030*/ 	.short	0x0009
        /*0032*/ 	.short	0x0034
        /*0034*/ 	.byte	0x00, 0xf0, 0x11, 0x00


	//----- nvinfo : EIATTR_KPARAM_INFO
	.align		4
.L_57:
        /*0038*/ 	.byte	0x04, 0x17
        /*003a*/ 	.short	(.L_59 - .L_58)
.L_58:
        /*003c*/ 	.word	0x00000000
        /*0040*/ 	.short	0x0008
        /*0042*/ 	.short	0x0030
        /*0044*/ 	.byte	0x00, 0xf0, 0x11, 0x00


	//----- nvinfo : EIATTR_KPARAM_INFO
	.align		4
.L_59:
        /*0048*/ 	.byte	0x04, 0x17
        /*004a*/ 	.short	(.L_61 - .L_60)
.L_60:
        /*004c*/ 	.word	0x00000000
        /*0050*/ 	.short	0x0007
        /*0052*/ 	.short	0x002c
        /*0054*/ 	.byte	0x00, 0xf0, 0x11, 0x00


	//----- nvinfo : EIATTR_KPARAM_INFO
	.align		4
.L_61:
        /*0058*/ 	.byte	0x04, 0x17
        /*005a*/ 	.short	(.L_63 - .L_62)
.L_62:
        /*005c*/ 	.word	0x00000000
        /*0060*/ 	.short	0x0006
        /*0062*/ 	.short	0x0028
        /*0064*/ 	.byte	0x00, 0xf0, 0x11, 0x00


	//----- nvinfo : EIATTR_KPARAM_INFO
	.align		4
.L_63:
        /*0068*/ 	.byte	0x04, 0x17
        /*006a*/ 	.short	(.L_65 - .L_64)
.L_64:
        /*006c*/ 	.word	0x00000000
        /*0070*/ 	.short	0x0005
        /*0072*/ 	.short	0x0024
        /*0074*/ 	.byte	0x00, 0xf0, 0x11, 0x00


	//----- nvinfo : EIATTR_KPARAM_INFO
	.align		4
.L_65:
        /*0078*/ 	.byte	0x04, 0x17
        /*007a*/ 	.short	(.L_67 - .L_66)
.L_66:
        /*007c*/ 	.word	0x00000000
        /*0080*/ 	.short	0x0004
        /*0082*/ 	.short	0x0020
        /*0084*/ 	.byte	0x00, 0xf0, 0x11, 0x00


	//----- nvinfo : EIATTR_KPARAM_INFO
	.align		4
.L_67:
        /*0088*/ 	.byte	0x04, 0x17
        /*008a*/ 	.short	(.L_69 - .L_68)
.L_68:
        /*008c*/ 	.word	0x00000000
        /*0090*/ 	.short	0x0003
        /*0092*/ 	.short	0x0018
        /*0094*/ 	.byte	0x00, 0xf5, 0x21, 0x00


	//----- nvinfo : EIATTR_KPARAM_INFO
	.align		4
.L_69:
        /*0098*/ 	.byte	0x04, 0x17
        /*009a*/ 	.short	(.L_71 - .L_70)
.L_70:
        /*009c*/ 	.word	0x00000000
        /*00a0*/ 	.short	0x0002
        /*00a2*/ 	.short	0x0010
        /*00a4*/ 	.byte	0x00, 0xf5, 0x21, 0x00


	//----- nvinfo : EIATTR_KPARAM_INFO
	.align		4
.L_71:
        /*00a8*/ 	.byte	0x04, 0x17
        /*00aa*/ 	.short	(.L_73 - .L_72)
.L_72:
        /*00ac*/ 	.word	0x00000000
        /*00b0*/ 	.short	0x0001
        /*00b2*/ 	.short	0x0008
        /*00b4*/ 	.byte	0x00, 0xf5, 0x21, 0x00


	//----- nvinfo : EIATTR_KPARAM_INFO
	.align		4
.L_73:
        /*00b8*/ 	.byte	0x04, 0x17
        /*00ba*/ 	.short	(.L_75 - .L_74)
.L_74:
        /*00bc*/ 	.word	0x00000000
        /*00c0*/ 	.short	0x0000
        /*00c2*/ 	.short	0x0000
        /*00c4*/ 	.byte	0x00, 0xf5, 0x21, 0x00


	//----- nvinfo : EIATTR_SPARSE_MMA_MASK
	.align		4
.L_75:
        /*00c8*/ 	.byte	0x03, 0x50
        /*00ca*/ 	.short	0x0000


	//----- nvinfo : EIATTR_MAXREG_COUNT
	.align		4
        /*00cc*/ 	.byte	0x03, 0x1b
        /*00ce*/ 	.short	0x00ff


	//----- nvinfo : EIATTR_MERCURY_ISA_VERSION
	.align		4
        /*00d0*/ 	.byte	0x03, 0x5f
        /*00d2*/ 	.short	0x0101


	//----- nvinfo : EIATTR_VRC_CTA_INIT_COUNT
	.align		4
        /*00d4*/ 	.byte	0x02, 0x4a
	.zero		1
	.zero		1


	//----- nvinfo : EIATTR_EXIT_INSTR_OFFSETS
	.align		4
        /*00d8*/ 	.byte	0x04, 0x1c
        /*00da*/ 	.short	(.L_77 - .L_76)


	//   ....[0]....
.L_76:
        /*00dc*/ 	.word	0x00000070


	//   ....[1]....
        /*00e0*/ 	.word	0x00000450


	//----- nvinfo : EIATTR_CRS_STACK_SIZE
	.align		4
.L_77:
        /*00e4*/ 	.byte	0x04, 0x1e
        /*00e6*/ 	.short	(.L_79 - .L_78)
.L_78:
        /*00e8*/ 	.word	0x00000000


	//----- nvinfo : EIATTR_CBANK_PARAM_SIZE
	.align		4
.L_79:
        /*00ec*/ 	.byte	0x03, 0x19
        /*00ee*/ 	.short	0x0040


	//----- nvinfo : EIATTR_PARAM_CBANK
	.align		4
        /*00f0*/ 	.byte	0x04, 0x0a
        /*00f2*/ 	.short	(.L_81 - .L_80)
	.align		4
.L_80:
        /*00f4*/ 	.word	index@(.nv.constant0.adamw_kernel)
        /*00f8*/ 	.short	0x0380
        /*00fa*/ 	.short	0x0040


	//----- nvinfo : EIATTR_SW_WAR
	.align		4
.L_81:
        /*00fc*/ 	.byte	0x04, 0x36
        /*00fe*/ 	.short	(.L_83 - .L_82)
.L_82:
        /*0100*/ 	.word	0x00000008
.L_83:


//--------------------- .nv.callgraph             --------------------------
	.section	.nv.callgraph,"",@"SHT_CUDA_CALLGRAPH"
	.align	4
	.sectionentsize	8
	.align		4
        /*0000*/ 	.word	0x00000000
	.align		4
        /*0004*/ 	.word	0xffffffff
	.align		4
        /*0008*/ 	.word	0x00000000
	.align		4
        /*000c*/ 	.word	0xfffffffe
	.align		4
        /*0010*/ 	.word	0x00000000
	.align		4
        /*0014*/ 	.word	0xfffffffd
	.align		4
        /*0018*/ 	.word	0x00000000
	.align		4
        /*001c*/ 	.word	0xfffffffc


//--------------------- .text.grad_scale_kernel   --------------------------
	.section	.text.grad_scale_kernel,"ax",@progbits
	.align	128
        .global         grad_scale_kernel
        .type           grad_scale_kernel,@function
        .size           grad_scale_kernel,(.L_x_24 - grad_scale_kernel)
        .other          grad_scale_kernel,@"STO_CUDA_ENTRY STV_DEFAULT"
grad_scale_kernel:
.text.grad_scale_kernel:
[----:B------:R-:W-:Y:S01]  /*0000*/  LDC R1, c[0x0][0x37c] ;  /* 0x0000df00ff017b82 */ /* 0x000fe20000000800 */
[----:B------:R-:W0:Y:S07]  /*0010*/  S2R R0, SR_TID.X ;  /* 0x0000000000007919 */ /* 0x000e2e0000002100 */
[----:B------:R-:W0:Y:S01]  /*0020*/  S2UR UR4, SR_CTAID.X ;  /* 0x00000000000479c3 */ /* 0x000e220000002500 */
[----:B------:R-:W1:Y:S07]  /*0030*/  LDCU UR5, c[0x0][0x38c] ;  /* 0x00007180ff0577ac */ /* 0x000e6e0008000800 */
[----:B------:R-:W0:Y:S02]  /*0040*/  LDC R5, c[0x0][0x360] ;  /* 0x0000d800ff057b82 */ /* 0x000e240000000800 */
[----:B0-----:R-:W-:-:S05]  /*0050*/  IMAD R5, R5, UR4, R0 ;  /* 0x0000000405057c24 */ /* 0x001fca000f8e0200 */
[----:B-1----:R-:W-:-:S13]  /*0060*/  ISETP.GE.AND P0, PT, R5, UR5, PT ;  /* 0x0000000505007c0c */ /* 0x002fda000bf06270 */
[----:B------:R-:W-:Y:S05]  /*0070*/  @P0 EXIT ;  /* 0x000000000000094d */ /* 0x000fea0003800000 */
[----:B------:R-:W0:Y:S01]  /*0080*/  LDC.64 R2, c[0x0][0x380] ;  /* 0x0000e000ff027b82 */ /* 0x000e220000000a00 */
[----:B------:R-:W1:Y:S01]  /*0090*/  LDCU.64 UR4, c[0x0][0x358] ;  /* 0x00006b00ff0477ac */ /* 0x000e620008000a00 */
[----:B------:R-:W2:Y:S01]  /*00a0*/  LDCU UR6, c[0x0][0x388] ;  /* 0x00007100ff0677ac */ /* 0x000ea20008000800 */
[----:B0-----:R-:W-:-:S05]  /*00b0*/  IMAD.WIDE R2, R5, 0x4, R2 ;  /* 0x0000000405027825 */ /* 0x001fca00078e0202 */
[----:B-1----:R-:W2:Y:S02]  /*00c0*/  LDG.E R0, desc[UR4][R2.64] ;  /* 0x0000000402007981 */ /* 0x002ea4000c1e1900 */
[----:B--2---:R-:W-:-:S05]  /*00d0*/  FMUL R5, R0, UR6 ;  /* 0x0000000600057c20 */ /* 0x004fca0008400000 */
[----:B------:R-:W-:Y:S01]  /*00e0*/  STG.E desc[UR4][R2.64], R5 ;  /* 0x0000000502007986 */ /* 0x000fe2000c101904 */
[----:B------:R-:W-:Y:S05]  /*00f0*/  EXIT ;  /* 0x000000000000794d */ /* 0x000fea0003800000 */
.L_x_0:
[----:B------:R-:W-:-:S00]  /*0100*/  BRA `(.L_x_0) ;  /* 0xfffffffc00fc7947 */ /* 0x000fc0000383ffff */
[----:B------:R-:W-:-:S00]  /*0110*/  NOP ;  /* 0x0000000000007918 */ /* 0x000fc00000000000 */
        /* <DEDUP_REMOVED lines=14> */
.L_x_24:


//--------------------- .text.grad_norm_sq_kernel --------------------------
	.section	.text.grad_norm_sq_kernel,"ax",@progbits
	.align	128
        .global         grad_norm_sq_kernel
        .type           grad_norm_sq_kernel,@function
        .size           grad_norm_sq_kernel,(.L_x_25 - grad_norm_sq_kernel)
        .other          grad_norm_sq_kernel,@"STO_CUDA_ENTRY STV_DEFAULT"
grad_norm_sq_kernel:
.text.grad_norm_sq_kernel:
[----:B------:R-:W-:Y:S01]  /*0000*/  LDC R1, c[0x0][0x37c] ;  /* 0x0000df00ff017b82 */ /* 0x000fe20000000800 */
[----:B------:R-:W0:Y:S01]  /*0010*/  S2R R6, SR_TID.X ;  /* 0x0000000000067919 */ /* 0x000e220000002100 */
[----:B------:R-:W0:Y:S01]  /*0020*/  LDCU UR8, c[0x0][0x360] ;  /* 0x00006c00ff0877ac */ /* 0x000e220008000800 */
[----:B------:R-:W0:Y:S01]  /*0030*/  S2R R7, SR_CTAID.X ;  /* 0x0000000000077919 */ /* 0x000e220000002500 */
[----:B------:R-:W1:Y:S01]  /*0040*/  LDCU UR4, c[0x0][0x390] ;  /* 0x00007200ff0477ac */ /* 0x000e620008000800 */
[----:B------:R-:W2:Y:S01]  /*0050*/  LDCU.64 UR6, c[0x0][0x358] ;  /* 0x00006b00ff0677ac */ /* 0x000ea20008000a00 */
[----:B0-----:R-:W-:-:S05]  /*0060*/  IMAD R5, R7, UR8, R6 ;  /* 0x0000000807057c24 */ /* 0x001fca000f8e0206 */
[----:B-1----:R-:W-:-:S13]  /*0070*/  ISETP.GE.AND P1, PT, R5, UR4, PT ;  /* 0x0000000405007c0c */ /* 0x002fda000bf26270 */
[----:B------:R-:W0:Y:S02]  /*0080*/  @!P1 LDC.64 R2, c[0x0][0x380] ;  /* 0x0000e000ff029b82 */ /* 0x000e240000000a00 */
[----:B0-----:R-:W-:-:S06]  /*0090*/  @!P1 IMAD.WIDE R2, R5, 0x4, R2 ;  /* 0x0000000405029825 */ /* 0x001fcc00078e0202 */
[----:B--2---:R-:W2:Y:S01]  /*00a0*/  @!P1 LDG.E.CONSTANT R2, desc[UR6][R2.64] ;  /* 0x0000000602029981 */ /* 0x004ea2000c1e9900 */
[----:B------:R-:W0:Y:S01]  /*00b0*/  S2UR UR5, SR_CgaCtaId ;  /* 0x00000000000579c3 */ /* 0x000e220000008800 */
[----:B------:R-:W-:Y:S01]  /*00c0*/  IMAD.U32 R0, RZ, RZ, UR8 ;  /* 0x00000008ff007e24 */ /* 0x000fe2000f8e00ff */
[----:B------:R-:W-:Y:S01]  /*00d0*/  UMOV UR4, 0x400 ;  /* 0x0000040000047882 */ /* 0x000fe20000000000 */
[----:B------:R-:W-:-:S03]  /*00e0*/  IMAD.MOV.U32 R4, RZ, RZ, RZ ;  /* 0x000000ffff047224 */ /* 0x000fc600078e00ff */
[----:B------:R-:W-:Y:S01]  /*00f0*/  ISETP.GE.U32.AND P0, PT, R0, 0x2, PT ;  /* 0x000000020000780c */ /* 0x000fe20003f06070 */
[----:B0-----:R-:W-:-:S06]  /*0100*/  ULEA UR4, UR5, UR4, 0x18 ;  /* 0x0000000405047291 */ /* 0x001fcc000f8ec0ff */
[----:B------:R-:W-:Y:S01]  /*0110*/  LEA R5, R6, UR4, 0x2 ;  /* 0x0000000406057c11 */ /* 0x000fe2000f8e10ff */
[----:B--2---:R-:W-:Y:S01]  /*0120*/  @!P1 FMUL R4, R2, R2 ;  /* 0x0000000202049220 */ /* 0x004fe20000400000 */
[----:B------:R-:W-:-:S04]  /*0130*/  ISETP.NE.AND P1, PT, R6, RZ, PT ;  /* 0x000000ff0600720c */ /* 0x000fc80003f25270 */
[----:B------:R0:W-:Y:S01]  /*0140*/  STS [R5], R4 ;  /* 0x0000000405007388 */ /* 0x0001e20000000800 */
[----:B------:R-:W-:Y:S06]  /*0150*/  BAR.SYNC.DEFER_BLOCKING 0x0 ;  /* 0x0000000000007b1d */ /* 0x000fec0000010000 */
[----:B------:R-:W-:Y:S05]  /*0160*/  @!P0 BRA `(.L_x_1) ;  /* 0x00000000002c8947 */ /* 0x000fea0003800000 */
.L_x_2:
[----:B------:R-:W-:-:S04]  /*0170*/  SHF.R.U32.HI R8, RZ, 0x1, R0 ;  /* 0x00000001ff087819 */ /* 0x000fc80000011600 */
[----:B------:R-:W-:-:S13]  /*0180*/  ISETP.GE.U32.AND P0, PT, R6, R8, PT ;  /* 0x000000080600720c */ /* 0x000fda0003f06070 */
[----:B------:R-:W-:Y:S01]  /*0190*/  @!P0 LEA R2, R8, R5, 0x2 ;  /* 0x0000000508028211 */ /* 0x000fe200078e10ff */
[----:B------:R-:W-:Y:S05]  /*01a0*/  @!P0 LDS R3, [R5] ;  /* 0x0000000005038984 */ /* 0x000fea0000000800 */
[----:B------:R-:W0:Y:S02]  /*01b0*/  @!P0 LDS R2, [R2] ;  /* 0x0000000002028984 */ /* 0x000e240000000800 */
[----:B0-----:R-:W-:-:S05]  /*01c0*/  @!P0 FADD R4, R2, R3 ;  /* 0x0000000302048221 */ /* 0x001fca0000000000 */
[----:B------:R1:W-:Y:S01]  /*01d0*/  @!P0 STS [R5], R4 ;  /* 0x0000000405008388 */ /* 0x0003e20000000800 */
[----:B------:R-:W-:Y:S01]  /*01e0*/  BAR.SYNC.DEFER_BLOCKING 0x0 ;  /* 0x0000000000007b1d */ /* 0x000fe20000010000 */
[----:B------:R-:W-:Y:S01]  /*01f0*/  ISETP.GT.U32.AND P0, PT, R0, 0x3, PT ;  /* 0x000000030000780c */ /* 0x000fe20003f04070 */
[----:B------:R-:W-:-:S12]  /*0200*/  IMAD.MOV.U32 R0, RZ, RZ, R8 ;  /* 0x000000ffff007224 */ /* 0x000fd800078e0008 */
[----:B-1----:R-:W-:Y:S05]  /*0210*/  @P0 BRA `(.L_x_2) ;  /* 0xfffffffc00d40947 */ /* 0x002fea000383ffff */
.L_x_1:
[----:B------:R-:W-:Y:S05]  /*0220*/  @P1 EXIT ;  /* 0x000000000000194d */ /* 0x000fea0003800000 */
[----:B------:R-:W1:Y:S01]  /*0230*/  S2UR UR5, SR_CgaCtaId ;  /* 0x00000000000579c3 */ /* 0x000e620000008800 */
[----:B------:R-:W-:-:S07]  /*0240*/  UMOV UR4, 0x400 ;  /* 0x0000040000047882 */ /* 0x000fce0000000000 */
[----:B------:R-:W2:Y:S01]  /*0250*/  LDC.64 R2, c[0x0][0x388] ;  /* 0x0000e200ff027b82 */ /* 0x000ea20000000a00 */
[----:B-1----:R-:W-:Y:S01]  /*0260*/  ULEA UR4, UR5, UR4, 0x18 ;  /* 0x0000000405047291 */ /* 0x002fe2000f8ec0ff */
[----:B--2---:R-:W-:-:S08]  /*0270*/  IMAD.WIDE.U32 R2, R7, 0x4, R2 ;  /* 0x0000000407027825 */ /* 0x004fd000078e0002 */
[----:B0-----:R-:W0:Y:S04]  /*0280*/  LDS R5, [UR4] ;  /* 0x00000004ff057984 */ /* 0x001e280008000800 */
[----:B0-----:R-:W-:Y:S01]  /*0290*/  STG.E desc[UR6][R2.64], R5 ;  /* 0x0000000502007986 */ /* 0x001fe2000c101906 */
[----:B------:R-:W-:Y:S05]  /*02a0*/  EXIT ;  /* 0x000000000000794d */ /* 0x000fea0003800000 */
.L_x_3:
        /* <DEDUP_REMOVED lines=13> */
.L_x_25:


//--------------------- .text.adamw_kernel        --------------------------
	.section	.text.adamw_kernel,"ax",@progbits
	.align	128
        .global         adamw_kernel
        .type           adamw_kernel,@function
        .size           adamw_kernel,(.L_x_23 - adamw_kernel)
        .other          adamw_kernel,@"STO_CUDA_ENTRY STV_DEFAULT"
adamw_kernel:
.text.adamw_kernel:
        /* <DEDUP_REMOVED lines=10> */
[----:B------:R-:W2:Y:S06]  /*00a0*/  LDCU UR7, c[0x0][0x3b8] ;  /* 0x00007700ff0777ac */ /* 0x000eac0008000800 */
[----:B------:R-:W3:Y:S01]  /*00b0*/  LDC.64 R8, c[0x0][0x388] ;  /* 0x0000e200ff087b82 */ /* 0x000ee20000000a00 */
[----:B------:R-:W4:Y:S07]  /*00c0*/  LDCU UR6, c[0x0][0x3b4] ;  /* 0x00007680ff0677ac */ /* 0x000f2e0008000800 */
[----:B------:R-:W5:Y:S01]  /*00d0*/  LDC.64 R2, c[0x0][0x390] ;  /* 0x0000e400ff027b82 */ /* 0x000f620000000a00 */
[----:B0-----:R-:W-:-:S07]  /*00e0*/  IMAD.WIDE R6, R4, 0x4, R6 ;  /* 0x0000000404067825 */ /* 0x001fce00078e0206 */
[----:B------:R-:W0:Y:S01]  /*00f0*/  LDC.64 R14, c[0x0][0x3a8] ;  /* 0x0000ea00ff0e7b82 */ /* 0x000e220000000a00 */
[----:B-1----:R-:W2:Y:S01]  /*0100*/  LDG.E R10, desc[UR4][R6.64] ;  /* 0x00000004060a7981 */ /* 0x002ea2000c1e1900 */
[----:B---3--:R-:W-:-:S06]  /*0110*/  IMAD.WIDE R8, R4, 0x4, R8 ;  /* 0x0000000404087825 */ /* 0x008fcc00078e0208 */
[----:B------:R-:W3:Y:S01]  /*0120*/  LDG.E.CONSTANT R8, desc[UR4][R8.64] ;  /* 0x0000000408087981 */ /* 0x000ee2000c1e9900 */
[----:B-----5:R-:W-:-:S05]  /*0130*/  IMAD.WIDE R2, R4, 0x4, R2 ;  /* 0x0000000404027825 */ /* 0x020fca00078e0202 */
[----:B------:R-:W5:Y:S01]  /*0140*/  LDG.E R5, desc[UR4][R2.64] ;  /* 0x0000000402057981 */ /* 0x000f62000c1e1900 */
[----:B0-----:R-:W-:Y:S01]  /*0150*/  FADD R13, -R15, 1 ;  /* 0x3f8000000f0d7421 */ /* 0x001fe20000000100 */
[----:B------:R-:W-:Y:S01]  /*0160*/  FADD R0, -R14, 1 ;  /* 0x3f8000000e007421 */ /* 0x000fe20000000100 */
[----:B------:R-:W-:Y:S01]  /*0170*/  BSSY.RECONVERGENT B0, `(.L_x_4) ;  /* 0x0000016000007945 */ /* 0x000fe20003800200 */
[----:B--2---:R-:W-:Y:S01]  /*0180*/  FMUL R11, R10, R15 ;  /* 0x0000000f0a0b7220 */ /* 0x004fe20000400000 */
[----:B---3--:R-:W-:-:S04]  /*0190*/  FMUL R10, R8, R13 ;  /* 0x0000000d080a7220 */ /* 0x008fc80000400000 */
[----:B------:R-:W-:Y:S01]  /*01a0*/  FFMA R11, R8, R10, R11 ;  /* 0x0000000a080b7223 */ /* 0x000fe2000000000b */
[----:B-----5:R-:W-:-:S04]  /*01b0*/  FMUL R5, R5, R14 ;  /* 0x0000000e05057220 */ /* 0x020fc80000400000 */
[----:B------:R-:W-:Y:S01]  /*01c0*/  FFMA R5, R8, R0, R5 ;  /* 0x0000000008057223 */ /* 0x000fe20000000005 */
[----:B------:R-:W-:-:S04]  /*01d0*/  FMUL R8, R11, UR7 ;  /* 0x000000070b087c20 */ /* 0x000fc80008400000 */
[----:B------:R0:W-:Y:S01]  /*01e0*/  STG.E desc[UR4][R2.64], R5 ;  /* 0x0000000502007986 */ /* 0x0001e2000c101904 */
[----:B------:R-:W-:-:S03]  /*01f0*/  VIADD R0, R8, 0xf3000000 ;  /* 0xf300000008007836 */ /* 0x000fc60000000000 */
[----:B------:R0:W-:Y:S02]  /*0200*/  STG.E desc[UR4][R6.64], R11 ;  /* 0x0000000b06007986 */ /* 0x0001e4000c101904 */
[----:B------:R-:W-:Y:S01]  /*0210*/  ISETP.GT.U32.AND P0, PT, R0, 0x727fffff, PT ;  /* 0x727fffff0000780c */ /* 0x000fe20003f04070 */
[----:B------:R0:W1:Y:S01]  /*0220*/  MUFU.RSQ R9, R8 ;  /* 0x0000000800097308 */ /* 0x0000620000001400 */
[----:B----4-:R-:W-:-:S11]  /*0230*/  FMUL R0, R5, UR6 ;  /* 0x0000000605007c20 */ /* 0x010fd60008400000 */
[----:B0-----:R-:W-:Y:S05]  /*0240*/  @!P0 BRA `(.L_x_5) ;  /* 0x0000000000108947 */ /* 0x001fea0003800000 */
[----:B------:R-:W-:-:S07]  /*0250*/  MOV R7, 0x270 ;  /* 0x0000027000077802 */ /* 0x000fce0000000f00 */
[----:B-1----:R-:W-:Y:S05]  /*0260*/  CALL.REL.NOINC `($__internal_0_$__cuda_sm20_sqrt_rn_f32_slowpath) ;  /* 0x00000000007c7944 */ /* 0x002fea0003c00000 */
[----:B------:R-:W-:Y:S01]  /*0270*/  IMAD.MOV.U32 R2, RZ, RZ, R8 ;  /* 0x000000ffff027224 */ /* 0x000fe200078e0008 */
[----:B------:R-:W-:Y:S06]  /*0280*/  BRA `(.L_x_6) ;  /* 0x0000000000107947 */ /* 0x000fec0003800000 */
.L_x_5:
[----:B-1----:R-:W-:Y:S01]  /*0290*/  FMUL.FTZ R3, R8, R9 ;  /* 0x0000000908037220 */ /* 0x002fe20000410000 */
[----:B------:R-:W-:-:S03]  /*02a0*/  FMUL.FTZ R9, R9, 0.5 ;  /* 0x3f00000009097820 */ /* 0x000fc60000410000 */
[----:B------:R-:W-:-:S04]  /*02b0*/  FFMA R2, -R3, R3, R8 ;  /* 0x0000000303027223 */ /* 0x000fc80000000108 */
[----:B------:R-:W-:-:S07]  /*02c0*/  FFMA R2, R2, R9, R3 ;  /* 0x0000000902027223 */ /* 0x000fce0000000003 */
.L_x_6:
[----:B------:R-:W-:Y:S05]  /*02d0*/  BSYNC.RECONVERGENT B0 ;  /* 0x0000000000007941 */ /* 0x000fea0003800200 */
.L_x_4:
[----:B------:R-:W0:Y:S01]  /*02e0*/  LDCU UR6, c[0x0][0x3b0] ;  /* 0x00007600ff0677ac */ /* 0x000e220008000800 */
[----:B------:R-:W-:Y:S01]  /*02f0*/  BSSY.RECONVERGENT B0, `(.L_x_7) ;  /* 0x000000d000007945 */ /* 0x000fe20003800200 */
[----:B0-----:R-:W-:-:S04]  /*0300*/  FADD R7, R2, UR6 ;  /* 0x0000000602077e21 */ /* 0x001fc80008000000 */
[----:B------:R-:W0:Y:S08]  /*0310*/  MUFU.RCP R2, R7 ;  /* 0x0000000700027308 */ /* 0x000e300000001000 */
[----:B------:R-:W1:Y:S01]  /*0320*/  FCHK P0, R0, R7 ;  /* 0x0000000700007302 */ /* 0x000e620000000000 */
[----:B0-----:R-:W-:-:S04]  /*0330*/  FFMA R3, -R7, R2, 1 ;  /* 0x3f80000007037423 */ /* 0x001fc80000000102 */
[----:B------:R-:W-:-:S04]  /*0340*/  FFMA R3, R2, R3, R2 ;  /* 0x0000000302037223 */ /* 0x000fc80000000002 */
[----:B------:R-:W-:-:S04]  /*0350*/  FFMA R2, R0, R3, RZ ;  /* 0x0000000300027223 */ /* 0x000fc800000000ff */
[----:B------:R-:W-:-:S04]  /*0360*/  FFMA R5, -R7, R2, R0 ;  /* 0x0000000207057223 */ /* 0x000fc80000000100 */
[----:B------:R-:W-:Y:S01]  /*0370*/  FFMA R6, R3, R5, R2 ;  /* 0x0000000503067223 */ /* 0x000fe20000000002 */
[----:B-1----:R-:W-:Y:S06]  /*0380*/  @!P0 BRA `(.L_x_8) ;  /* 0x00000000000c8947 */ /* 0x002fec0003800000 */
[----:B------:R-:W-:-:S07]  /*0390*/  MOV R2, 0x3b0 ;  /* 0x000003b000027802 */ /* 0x000fce0000000f00 */
[----:B------:R-:W-:Y:S05]  /*03a0*/  CALL.REL.NOINC `($__internal_1_$__cuda_sm3x_div_rn_noftz_f32_slowpath) ;  /* 0x0000000000847944 */ /* 0x000fea0003c00000 */
[----:B------:R-:W-:-:S07]  /*03b0*/  MOV R6, R0 ;  /* 0x0000000000067202 */ /* 0x000fce0000000f00 */
.L_x_8:
[----:B------:R-:W-:Y:S05]  /*03c0*/  BSYNC.RECONVERGENT B0 ;  /* 0x0000000000007941 */ /* 0x000fea0003800200 */
.L_x_7:
[----:B------:R-:W0:Y:S01]  /*03d0*/  LDC.64 R2, c[0x0][0x380] ;  /* 0x0000e000ff027b82 */ /* 0x000e220000000a00 */
[----:B------:R-:W1:Y:S01]  /*03e0*/  LDCU UR6, c[0x0][0x3bc] ;  /* 0x00007780ff0677ac */ /* 0x000e620008000800 */
[----:B------:R-:W2:Y:S01]  /*03f0*/  LDCU UR7, c[0x0][0x3a4] ;  /* 0x00007480ff0777ac */ /* 0x000ea20008000800 */
[----:B0-----:R-:W-:-:S05]  /*0400*/  IMAD.WIDE R4, R4, 0x4, R2 ;  /* 0x0000000404047825 */ /* 0x001fca00078e0202 */
[----:B------:R-:W1:Y:S02]  /*0410*/  LDG.E R3, desc[UR4][R4.64] ;  /* 0x0000000404037981 */ /* 0x000e64000c1e1900 */
[----:B-1----:R-:W-:-:S04]  /*0420*/  FFMA R6, R3, UR6, R6 ;  /* 0x0000000603067c23 */ /* 0x002fc80008000006 */
[----:B--2---:R-:W-:-:S05]  /*0430*/  FFMA R3, -R6, UR7, R3 ;  /* 0x0000000706037c23 */ /* 0x004fca0008000103 */
[----:B------:R-:W-:Y:S01]  /*0440*/  STG.E desc[UR4][R4.64], R3 ;  /* 0x0000000304007986 */ /* 0x000fe2000c101904 */
[----:B------:R-:W-:Y:S05]  /*0450*/  EXIT ;  /* 0x000000000000794d */ /* 0x000fea0003800000 */
        .weak           $__internal_0_$__cuda_sm20_sqrt_rn_f32_slowpath
        .type           $__internal_0_$__cuda_sm20_sqrt_rn_f32_slowpath,@function
        .size           $__internal_0_$__cuda_sm20_sqrt_rn_f32_slowpath,($__internal_1_$__cuda_sm3x_div_rn_noftz_f32_slowpath - $__internal_0_$__cuda_sm20_sqrt_rn_f32_slowpath)
$__internal_0_$__cuda_sm20_sqrt_rn_f32_slowpath:
[----:B------:R-:W-:-:S13]  /*0460*/  LOP3.LUT P0, RZ, R8, 0x7fffffff, RZ, 0xc0, !PT ;  /* 0x7fffffff08ff7812 */ /* 0x000fda000780c0ff */
[----:B------:R-:W-:Y:S05]  /*0470*/  @!P0 BRA `(.L_x_9) ;  /* 0x0000000000448947 */ /* 0x000fea0003800000 */
[----:B------:R-:W-:Y:S01]  /*0480*/  FSETP.GEU.FTZ.AND P0, PT, R8, RZ, PT ;  /* 0x000000ff0800720b */ /* 0x000fe20003f1e000 */
[----:B------:R-:W-:-:S12]  /*0490*/  IMAD.MOV.U32 R2, RZ, RZ, R8 ;  /* 0x000000ffff027224 */ /* 0x000fd800078e0008 */
[----:B------:R-:W-:Y:S01]  /*04a0*/  @!P0 IMAD.MOV.U32 R8, RZ, RZ, 0x7fffffff ;  /* 0x7fffffffff088424 */ /* 0x000fe200078e00ff */
[----:B------:R-:W-:Y:S06]  /*04b0*/  @!P0 BRA `(.L_x_9) ;  /* 0x0000000000348947 */ /* 0x000fec0003800000 */
[----:B------:R-:W-:-:S13]  /*04c0*/  FSETP.GTU.FTZ.AND P0, PT, |R2|, +INF , PT ;  /* 0x7f8000000200780b */ /* 0x000fda0003f1c200 */
[----:B------:R-:W-:Y:S01]  /*04d0*/  @P0 FADD.FTZ R8, R2, 1 ;  /* 0x3f80000002080421 */ /* 0x000fe20000010000 */
[----:B------:R-:W-:Y:S06]  /*04e0*/  @P0 BRA `(.L_x_9) ;  /* 0x0000000000280947 */ /* 0x000fec0003800000 */
[----:B------:R-:W-:-:S13]  /*04f0*/  FSETP.NEU.FTZ.AND P0, PT, |R2|, +INF , PT ;  /* 0x7f8000000200780b */ /* 0x000fda0003f1d200 */
[----:B------:R-:W-:Y:S01]  /*0500*/  @P0 FFMA R3, R2, 1.84467440737095516160e+19, RZ ;  /* 0x5f80000002030823 */ /* 0x000fe200000000ff */
[----:B------:R-:W-:-:S03]  /*0510*/  @!P0 MOV R8, R2 ;  /* 0x0000000200088202 */ /* 0x000fc60000000f00 */
[----:B------:R-:W0:Y:S02]  /*0520*/  @P0 MUFU.RSQ R6, R3 ;  /* 0x0000000300060308 */ /* 0x000e240000001400 */
[----:B0-----:R-:W-:Y:S01]  /*0530*/  @P0 FMUL.FTZ R10, R3, R6 ;  /* 0x00000006030a0220 */ /* 0x001fe20000410000 */
[----:B------:R-:W-:-:S03]  /*0540*/  @P0 FMUL.FTZ R6, R6, 0.5 ;  /* 0x3f00000006060820 */ /* 0x000fc60000410000 */
[----:B------:R-:W-:-:S04]  /*0550*/  @P0 FADD.FTZ R5, -R10, -RZ ;  /* 0x800000ff0a050221 */ /* 0x000fc80000010100 */
[----:B------:R-:W-:-:S04]  /*0560*/  @P0 FFMA R5, R10, R5, R3 ;  /* 0x000000050a050223 */ /* 0x000fc80000000003 */
[----:B------:R-:W-:-:S04]  /*0570*/  @P0 FFMA R5, R5, R6, R10 ;  /* 0x0000000605050223 */ /* 0x000fc8000000000a */
[----:B------:R-:W-:-:S07]  /*0580*/  @P0 FMUL.FTZ R8, R5, 2.3283064365386962891e-10 ;  /* 0x2f80000005080820 */ /* 0x000fce0000410000 */
.L_x_9:
[----:B------:R-:W-:Y:S02]  /*0590*/  IMAD.MOV.U32 R2, RZ, RZ, R7 ;  /* 0x000000ffff027224 */ /* 0x000fe400078e0007 */
[----:B------:R-:W-:-:S04]  /*05a0*/  IMAD.MOV.U32 R3, RZ, RZ, 0x0 ;  /* 0x00000000ff037424 */ /* 0x000fc800078e00ff */
[----:B------:R-:W-:Y:S05]  /*05b0*/  RET.REL.NODEC R2 `(adamw_kernel) ;  /* 0xfffffff802907950 */ /* 0x000fea0003c3ffff */
        .weak           $__internal_1_$__cuda_sm3x_div_rn_noftz_f32_slowpath
        .type           $__internal_1_$__cuda_sm3x_div_rn_noftz_f32_slowpath,@function
        .size           $__internal_1_$__cuda_sm3x_div_rn_noftz_f32_slowpath,(.L_x_23 - $__internal_1_$__cuda_sm3x_div_rn_noftz_f32_slowpath)
$__internal_1_$__cuda_sm3x_div_rn_noftz_f32_slowpath:
[----:B------:R-:W-:Y:S01]  /*05c0*/  SHF.R.U32.HI R5, RZ, 0x17, R7 ;  /* 0x00000017ff057819 */ /* 0x000fe20000011607 */
[----:B------:R-:W-:Y:S01]  /*05d0*/  BSSY.RECONVERGENT B1, `(.L_x_10) ;  /* 0x0000064000017945 */ /* 0x000fe20003800200 */
[--C-:B------:R-:W-:Y:S01]  /*05e0*/  SHF.R.U32.HI R3, RZ, 0x17, R0.reuse ;  /* 0x00000017ff037819 */ /* 0x100fe20000011600 */
[----:B------:R-:W-:Y:S01]  /*05f0*/  IMAD.MOV.U32 R6, RZ, RZ, R0 ;  /* 0x000000ffff067224 */ /* 0x000fe200078e0000 */
[----:B------:R-:W-:Y:S02]  /*0600*/  LOP3.LUT R12, R5, 0xff, RZ, 0xc0, !PT ;  /* 0x000000ff050c7812 */ /* 0x000fe400078ec0ff */
[----:B------:R-:W-:Y:S02]  /*0610*/  LOP3.LUT R5, R3, 0xff, RZ, 0xc0, !PT ;  /* 0x000000ff03057812 */ /* 0x000fe400078ec0ff */
[----:B------:R-:W-:-:S03]  /*0620*/  IADD3 R10, PT, PT, R12, -0x1, RZ ;  /* 0xffffffff0c0a7810 */ /* 0x000fc60007ffe0ff */
[----:B------:R-:W-:Y:S01]  /*0630*/  VIADD R9, R5, 0xffffffff ;  /* 0xffffffff05097836 */ /* 0x000fe20000000000 */
[----:B------:R-:W-:-:S04]  /*0640*/  ISETP.GT.U32.AND P0, PT, R10, 0xfd, PT ;  /* 0x000000fd0a00780c */ /* 0x000fc80003f04070 */
[----:B------:R-:W-:-:S13]  /*0650*/  ISETP.GT.U32.OR P0, PT, R9, 0xfd, P0 ;  /* 0x000000fd0900780c */ /* 0x000fda0000704470 */
[----:B------:R-:W-:Y:S01]  /*0660*/  @!P0 MOV R8, RZ ;  /* 0x000000ff00088202 */ /* 0x000fe20000000f00 */
[----:B------:R-:W-:Y:S06]  /*0670*/  @!P0 BRA `(.L_x_11) ;  /* 0x0000000000608947 */ /* 0x000fec0003800000 */
[----:B------:R-:W-:Y:S01]  /*0680*/  FSETP.GTU.FTZ.AND P0, PT, |R0|, +INF , PT ;  /* 0x7f8000000000780b */ /* 0x000fe20003f1c200 */
[----:B------:R-:W-:Y:S01]  /*0690*/  IMAD.MOV.U32 R3, RZ, RZ, R7 ;  /* 0x000000ffff037224 */ /* 0x000fe200078e0007 */
[----:B------:R-:W-:-:S04]  /*06a0*/  FSETP.GTU.FTZ.AND P1, PT, |R7|, +INF , PT ;  /* 0x7f8000000700780b */ /* 0x000fc80003f3c200 */
[----:B------:R-:W-:-:S13]  /*06b0*/  PLOP3.LUT P0, PT, P0, P1, PT, 0xf8, 0x8f ;  /* 0x00000000008f781c */ /* 0x000fda0000703f70 */
[----:B------:R-:W-:Y:S05]  /*06c0*/  @P0 BRA `(.L_x_12) ;  /* 0x00000004004c0947 */ /* 0x000fea0003800000 */
[----:B------:R-:W-:-:S13]  /*06d0*/  LOP3.LUT P0, RZ, R7, 0x7fffffff, R6, 0xc8, !PT ;  /* 0x7fffffff07ff7812 */ /* 0x000fda000780c806 */
[----:B------:R-:W-:Y:S05]  /*06e0*/  @!P0 BRA `(.L_x_13) ;  /* 0x00000004003c8947 */ /* 0x000fea0003800000 */
[C---:B------:R-:W-:Y:S02]  /*06f0*/  FSETP.NEU.FTZ.AND P2, PT, |R0|.reuse, +INF , PT ;  /* 0x7f8000000000780b */ /* 0x040fe40003f5d200 */
[----:B------:R-:W-:Y:S02]  /*0700*/  FSETP.NEU.FTZ.AND P1, PT, |R3|, +INF , PT ;  /* 0x7f8000000300780b */ /* 0x000fe40003f3d200 */
[----:B------:R-:W-:-:S11]  /*0710*/  FSETP.NEU.FTZ.AND P0, PT, |R0|, +INF , PT ;  /* 0x7f8000000000780b */ /* 0x000fd60003f1d200 */
[----:B------:R-:W-:Y:S05]  /*0720*/  @!P1 BRA !P2, `(.L_x_13) ;  /* 0x00000004002c9947 */ /* 0x000fea0005000000 */
[----:B------:R-:W-:-:S04]  /*0730*/  LOP3.LUT P2, RZ, R6, 0x7fffffff, RZ, 0xc0, !PT ;  /* 0x7fffffff06ff7812 */ /* 0x000fc8000784c0ff */
[----:B------:R-:W-:-:S13]  /*0740*/  PLOP3.LUT P1, PT, P1, P2, PT, 0x2f, 0xf2 ;  /* 0x0000000000f2781c */ /* 0x000fda0000f24577 */
[----:B------:R-:W-:Y:S05]  /*0750*/  @P1 BRA `(.L_x_14) ;  /* 0x0000000400181947 */ /* 0x000fea0003800000 */
[----:B------:R-:W-:-:S04]  /*0760*/  LOP3.LUT P1, RZ, R7, 0x7fffffff, RZ, 0xc0, !PT ;  /* 0x7fffffff07ff7812 */ /* 0x000fc8000782c0ff */
[----:B------:R-:W-:-:S13]  /*0770*/  PLOP3.LUT P0, PT, P0, P1, PT, 0x2f, 0xf2 ;  /* 0x0000000000f2781c */ /* 0x000fda0000702577 */
[----:B------:R-:W-:Y:S05]  /*0780*/  @P0 BRA `(.L_x_15) ;  /* 0x0000000400000947 */ /* 0x000fea0003800000 */
[----:B------:R-:W-:Y:S02]  /*0790*/  ISETP.GE.AND P0, PT, R9, RZ, PT ;  /* 0x000000ff0900720c */ /* 0x000fe40003f06270 */
[----:B------:R-:W-:-:S11]  /*07a0*/  ISETP.GE.AND P1, PT, R10, RZ, PT ;  /* 0x000000ff0a00720c */ /* 0x000fd60003f26270 */
[----:B------:R-:W-:Y:S01]  /*07b0*/  @P0 MOV R8, RZ ;  /* 0x000000ff00080202 */ /* 0x000fe20000000f00 */
[----:B------:R-:W-:Y:S02]  /*07c0*/  @!P0 IMAD.MOV.U32 R8, RZ, RZ, -0x40 ;  /* 0xffffffc0ff088424 */ /* 0x000fe400078e00ff */
[----:B------:R-:W-:Y:S01]  /*07d0*/  @!P0 FFMA R6, R0, 1.84467440737095516160e+19, RZ ;  /* 0x5f80000000068823 */ /* 0x000fe200000000ff */
[----:B------:R-:W-:Y:S02]  /*07e0*/  @!P1 FFMA R7, R3, 1.84467440737095516160e+19, RZ ;  /* 0x5f80000003079823 */ /* 0x000fe400000000ff */
[----:B------:R-:W-:-:S07]  /*07f0*/  @!P1 IADD3 R8, PT, PT, R8, 0x40, RZ ;  /* 0x0000004008089810 */ /* 0x000fce0007ffe0ff */
.L_x_11:
[----:B------:R-:W-:Y:S01]  /*0800*/  LEA R0, R12, 0xc0800000, 0x17 ;  /* 0xc08000000c007811 */ /* 0x000fe200078eb8ff */
[----:B------:R-:W-:Y:S01]  /*0810*/  BSSY.RECONVERGENT B2, `(.L_x_16) ;  /* 0x0000036000027945 */ /* 0x000fe20003800200 */
[----:B------:R-:W-:-:S03]  /*0820*/  IADD3 R5, PT, PT, R5, -0x7f, RZ ;  /* 0xffffff8105057810 */ /* 0x000fc60007ffe0ff */
[----:B------:R-:W-:Y:S02]  /*0830*/  IMAD.IADD R7, R7, 0x1, -R0 ;  /* 0x0000000107077824 */ /* 0x000fe400078e0a00 */
[C---:B------:R-:W-:Y:S01]  /*0840*/  IMAD R0, R5.reuse, -0x800000, R6 ;  /* 0xff80000005007824 */ /* 0x040fe200078e0206 */
[----:B------:R-:W-:Y:S01]  /*0850*/  IADD3 R5, PT, PT, R5, 0x7f, -R12 ;  /* 0x0000007f05057810 */ /* 0x000fe20007ffe80c */
[----:B------:R-:W0:Y:S01]  /*0860*/  MUFU.RCP R3, R7 ;  /* 0x0000000700037308 */ /* 0x000e220000001000 */
[----:B------:R-:W-:-:S03]  /*0870*/  FADD.FTZ R9, -R7, -RZ ;  /* 0x800000ff07097221 */ /* 0x000fc60000010100 */
[----:B------:R-:W-:Y:S02]  /*0880*/  IMAD.IADD R5, R5, 0x1, R8 ;  /* 0x0000000105057824 */ /* 0x000fe400078e0208 */
[----:B0-----:R-:W-:-:S04]  /*0890*/  FFMA R10, R3, R9, 1 ;  /* 0x3f800000030a7423 */ /* 0x001fc80000000009 */
[----:B------:R-:W-:-:S04]  /*08a0*/  FFMA R10, R3, R10, R3 ;  /* 0x0000000a030a7223 */ /* 0x000fc80000000003 */
[----:B------:R-:W-:-:S04]  /*08b0*/  FFMA R3, R0, R10, RZ ;  /* 0x0000000a00037223 */ /* 0x000fc800000000ff */
[----:B------:R-:W-:-:S04]  /*08c0*/  FFMA R6, R9, R3, R0 ;  /* 0x0000000309067223 */ /* 0x000fc80000000000 */
[----:B------:R-:W-:-:S04]  /*08d0*/  FFMA R11, R10, R6, R3 ;  /* 0x000000060a0b7223 */ /* 0x000fc80000000003 */
[----:B------:R-:W-:-:S04]  /*08e0*/  FFMA R6, R9, R11, R0 ;  /* 0x0000000b09067223 */ /* 0x000fc80000000000 */
[----:B------:R-:W-:-:S05]  /*08f0*/  FFMA R0, R10, R6, R11 ;  /* 0x000000060a007223 */ /* 0x000fca000000000b */
[----:B------:R-:W-:-:S04]  /*0900*/  SHF.R.U32.HI R3, RZ, 0x17, R0 ;  /* 0x00000017ff037819 */ /* 0x000fc80000011600 */
[----:B------:R-:W-:-:S04]  /*0910*/  LOP3.LUT R3, R3, 0xff, RZ, 0xc0, !PT ;  /* 0x000000ff03037812 */ /* 0x000fc800078ec0ff */
[----:B------:R-:W-:-:S05]  /*0920*/  IADD3 R7, PT, PT, R3, R5, RZ ;  /* 0x0000000503077210 */ /* 0x000fca0007ffe0ff */
[----:B------:R-:W-:-:S05]  /*0930*/  VIADD R3, R7, 0xffffffff ;  /* 0xffffffff07037836 */ /* 0x000fca0000000000 */
[----:B------:R-:W-:-:S13]  /*0940*/  ISETP.GE.U32.AND P0, PT, R3, 0xfe, PT ;  /* 0x000000fe0300780c */ /* 0x000fda0003f06070 */
[----:B------:R-:W-:Y:S05]  /*0950*/  @!P0 BRA `(.L_x_17) ;  /* 0x0000000000808947 */ /* 0x000fea0003800000 */
[----:B------:R-:W-:-:S13]  /*0960*/  ISETP.GT.AND P0, PT, R7, 0xfe, PT ;  /* 0x000000fe0700780c */ /* 0x000fda0003f04270 */
[----:B------:R-:W-:Y:S05]  /*0970*/  @P0 BRA `(.L_x_18) ;  /* 0x00000000006c0947 */ /* 0x000fea0003800000 */
[----:B------:R-:W-:-:S13]  /*0980*/  ISETP.GE.AND P0, PT, R7, 0x1, PT ;  /* 0x000000010700780c */ /* 0x000fda0003f06270 */
[----:B------:R-:W-:Y:S05]  /*0990*/  @P0 BRA `(.L_x_19) ;  /* 0x0000000000740947 */ /* 0x000fea0003800000 */
[----:B------:R-:W-:Y:S02]  /*09a0*/  ISETP.GE.AND P0, PT, R7, -0x18, PT ;  /* 0xffffffe80700780c */ /* 0x000fe40003f06270 */
[----:B------:R-:W-:-:S11]  /*09b0*/  LOP3.LUT R0, R0, 0x80000000, RZ, 0xc0, !PT ;  /* 0x8000000000007812 */ /* 0x000fd600078ec0ff */
[----:B------:R-:W-:Y:S05]  /*09c0*/  @!P0 BRA `(.L_x_19) ;  /* 0x0000000000688947 */ /* 0x000fea0003800000 */
[CCC-:B------:R-:W-:Y:S01]  /*09d0*/  FFMA.RZ R3, R10.reuse, R6.reuse, R11.reuse ;  /* 0x000000060a037223 */ /* 0x1c0fe2000000c00b */
[C---:B------:R-:W-:Y:S02]  /*09e0*/  IADD3 R8, PT, PT, R7.reuse, 0x20, RZ ;  /* 0x0000002007087810 */ /* 0x040fe40007ffe0ff */
[----:B------:R-:W-:Y:S02]  /*09f0*/  ISETP.NE.AND P2, PT, R7, RZ, PT ;  /* 0x000000ff0700720c */ /* 0x000fe40003f45270 */
[----:B------:R-:W-:Y:S01]  /*0a00*/  LOP3.LUT R5, R3, 0x7fffff, RZ, 0xc0, !PT ;  /* 0x007fffff03057812 */ /* 0x000fe200078ec0ff */
[CCC-:B------:R-:W-:Y:S01]  /*0a10*/  FFMA.RP R3, R10.reuse, R6.reuse, R11.reuse ;  /* 0x000000060a037223 */ /* 0x1c0fe2000000800b */
[----:B------:R-:W-:Y:S01]  /*0a20*/  FFMA.RM R6, R10, R6, R11 ;  /* 0x000000060a067223 */ /* 0x000fe2000000400b */
[----:B------:R-:W-:Y:S01]  /*0a30*/  ISETP.NE.AND P1, PT, R7, RZ, PT ;  /* 0x000000ff0700720c */ /* 0x000fe20003f25270 */
[----:B------:R-:W-:Y:S01]  /*0a40*/  IMAD.MOV R7, RZ, RZ, -R7 ;  /* 0x000000ffff077224 */ /* 0x000fe200078e0a07 */
[----:B------:R-:W-:-:S02]  /*0a50*/  LOP3.LUT R5, R5, 0x800000, RZ, 0xfc, !PT ;  /* 0x0080000005057812 */ /* 0x000fc400078efcff */
[----:B------:R-:W-:Y:S02]  /*0a60*/  FSETP.NEU.FTZ.AND P0, PT, R3, R6, PT ;  /* 0x000000060300720b */ /* 0x000fe40003f1d000 */
[----:B------:R-:W-:Y:S02]  /*0a70*/  SHF.L.U32 R8, R5, R8, RZ ;  /* 0x0000000805087219 */ /* 0x000fe400000006ff */
[----:B------:R-:W-:Y:S02]  /*0a80*/  SEL R6, R7, RZ, P2 ;  /* 0x000000ff07067207 */ /* 0x000fe40001000000 */
[----:B------:R-:W-:Y:S02]  /*0a90*/  ISETP.NE.AND P1, PT, R8, RZ, P1 ;  /* 0x000000ff0800720c */ /* 0x000fe40000f25270 */
[----:B------:R-:W-:Y:S02]  /*0aa0*/  SHF.R.U32.HI R6, RZ, R6, R5 ;  /* 0x00000006ff067219 */ /* 0x000fe40000011605 */
[----:B------:R-:W-:-:S02]  /*0ab0*/  PLOP3.LUT P0, PT, P0, P1, PT, 0xf8, 0x8f ;  /* 0x00000000008f781c */ /* 0x000fc40000703f70 */
[----:B------:R-:W-:Y:S02]  /*0ac0*/  SHF.R.U32.HI R8, RZ, 0x1, R6 ;  /* 0x00000001ff087819 */ /* 0x000fe40000011606 */
[----:B------:R-:W-:-:S04]  /*0ad0*/  SEL R3, RZ, 0x1, !P0 ;  /* 0x00000001ff037807 */ /* 0x000fc80004000000 */
[----:B------:R-:W-:-:S04]  /*0ae0*/  LOP3.LUT R3, R3, 0x1, R8, 0xf8, !PT ;  /* 0x0000000103037812 */ /* 0x000fc800078ef808 */
[----:B------:R-:W-:-:S04]  /*0af0*/  LOP3.LUT R3, R3, R6, RZ, 0xc0, !PT ;  /* 0x0000000603037212 */ /* 0x000fc800078ec0ff */
[----:B------:R-:W-:-:S04]  /*0b00*/  IADD3 R3, PT, PT, R8, R3, RZ ;  /* 0x0000000308037210 */ /* 0x000fc80007ffe0ff */
[----:B------:R-:W-:Y:S01]  /*0b10*/  LOP3.LUT R0, R3, R0, RZ, 0xfc, !PT ;  /* 0x0000000003007212 */ /* 0x000fe200078efcff */
[----:B------:R-:W-:Y:S06]  /*0b20*/  BRA `(.L_x_19) ;  /* 0x0000000000107947 */ /* 0x000fec0003800000 */
.L_x_18:
[----:B------:R-:W-:-:S04]  /*0b30*/  LOP3.LUT R0, R0, 0x80000000, RZ, 0xc0, !PT ;  /* 0x8000000000007812 */ /* 0x000fc800078ec0ff */
[----:B------:R-:W-:Y:S01]  /*0b40*/  LOP3.LUT R0, R0, 0x7f800000, RZ, 0xfc, !PT ;  /* 0x7f80000000007812 */ /* 0x000fe200078efcff */
[----:B------:R-:W-:Y:S06]  /*0b50*/  BRA `(.L_x_19) ;  /* 0x0000000000047947 */ /* 0x000fec0003800000 */
.L_x_17:
[----:B------:R-:W-:-:S07]  /*0b60*/  IMAD R0, R5, 0x800000, R0 ;  /* 0x0080000005007824 */ /* 0x000fce00078e0200 */
.L_x_19:
[----:B------:R-:W-:Y:S05]  /*0b70*/  BSYNC.RECONVERGENT B2 ;  /* 0x0000000000027941 */ /* 0x000fea0003800200 */
.L_x_16:
[----:B------:R-:W-:Y:S05]  /*0b80*/  BRA `(.L_x_20) ;  /* 0x0000000000207947 */ /* 0x000fea0003800000 */
.L_x_15:
[----:B------:R-:W-:-:S04]  /*0b90*/  LOP3.LUT R0, R7, 0x80000000, R6, 0x48, !PT ;  /* 0x8000000007007812 */ /* 0x000fc800078e4806 */
[----:B------:R-:W-:Y:S01]  /*0ba0*/  LOP3.LUT R0, R0, 0x7f800000, RZ, 0xfc, !PT ;  /* 0x7f80000000007812 */ /* 0x000fe200078efcff */
[----:B------:R-:W-:Y:S06]  /*0bb0*/  BRA `(.L_x_20) ;  /* 0x0000000000147947 */ /* 0x000fec0003800000 */
.L_x_14:
[----:B------:R-:W-:Y:S01]  /*0bc0*/  LOP3.LUT R0, R7, 0x80000000, R6, 0x48, !PT ;  /* 0x8000000007007812 */ /* 0x000fe200078e4806 */
[----:B------:R-:W-:Y:S06]  /*0bd0*/  BRA `(.L_x_20) ;  /* 0x00000000000c7947 */ /* 0x000fec0003800000 */
.L_x_13:
[----:B------:R-:W0:Y:S01]  /*0be0*/  MUFU.RSQ R0, -QNAN ;  /* 0xffc0000000007908 */ /* 0x000e220000001400 */
[----:B------:R-:W-:Y:S05]  /*0bf0*/  BRA `(.L_x_20) ;  /* 0x0000000000047947 */ /* 0x000fea0003800000 */
.L_x_12:
[----:B------:R-:W-:-:S07]  /*0c00*/  FADD.FTZ R0, R0, R3 ;  /* 0x0000000300007221 */ /* 0x000fce0000010000 */
.L_x_20:
[----:B------:R-:W-:Y:S05]  /*0c10*/  BSYNC.RECONVERGENT B1 ;  /* 0x0000000000017941 */ /* 0x000fea0003800200 */
.L_x_10:
[----:B------:R-:W-:-:S04]  /*0c20*/  HFMA2 R3, -RZ, RZ, 0, 0 ;  /* 0x00000000ff037431 */ /* 0x000fc800000001ff */
[----:B0-----:R-:W-:Y:S05]  /*0c30*/  RET.REL.NODEC R2 `(adamw_kernel) ;  /* 0xfffffff002f07950 */ /* 0x001fea0003c3ffff */
.L_x_21:
        /* <DEDUP_REMOVED lines=12> */
.L_x_23:


//--------------------- .nv.shared.grad_scale_kernel --------------------------
	.section	.nv.shared.grad_scale_kernel,"aw",@nobits
	.sectionflags	@""
	.align	16
	.zero		1024


//--------------------- .nv.shared.reserved.0     --------------------------
	.section	.nv.shared.reserved.0,"aw",@nobits
	.weak		__nv_reservedSMEM_offset_0_alias
	.size		__nv_reservedSMEM_offset_0_alias, 0, 64
	.other		__nv_reservedSMEM_offset_0_alias,@"STO_CUDA_RESERVED_SHARED STV_DEFAULT"
__nv_reservedSMEM_offset_0_alias:
	.zero		0
	.zero		64


//--------------------- .nv.shared.grad_norm_sq_kernel --------------------------
	.section	.nv.shared.grad_norm_sq_kernel,"aw",@nobits
	.sectionflags	@""
	.align	16
	.zero		1024


//--------------------- .nv.shared.adamw_kernel   --------------------------
	.section	.nv.shared.adamw_kernel,"aw",@nobits
	.sectionflags	@""
	.align	16
	.zero		1024


//--------------------- .nv.constant0.grad_scale_kernel --------------------------
	.section	.nv.constant0.grad_scale_kernel,"a",@progbits
	.sectionflags	@""
	.align	4
.nv.constant0.grad_scale_kernel:
	.zero		912


//--------------------- .nv.constant0.grad_norm_sq_kernel --------------------------
	.section	.nv.constant0.grad_norm_sq_kernel,"a",@progbits
	.sectionflags	@""
	.align	4
.nv.constant0.grad_norm_sq_kernel:
	.zero		916


//--------------------- .nv.constant0.adamw_kernel --------------------------
	.section	.nv.constant0.adamw_kernel,"a",@progbits
	.sectionflags	@""
	.align	4
.nv.constant0.adamw_kernel:
	.zero		960


//--------------------- SYMBOLS --------------------------

	.type		.nv.reservedSmem.offset0,@object
	.size		.nv.reservedSmem.offset0,0x4
	.type		.nv.reservedSmem.cap,@object
	.size		.nv.reservedSmem.cap,0x4
